	.headerflags	@"EF_CUDA_TEXMODE_UNIFIED EF_CUDA_64BIT_ADDRESS EF_CUDA_SM86 EF_CUDA_VIRTUAL_SM(EF_CUDA_SM86)"
	.elftype	@"ET_EXEC"


//--------------------- .nv.info                  --------------------------
	.section	.nv.info,"",@"SHT_CUDA_INFO"
	.align	4


	//----- nvinfo : EIATTR_REGCOUNT
	.align		4
        /*0000*/ 	.byte	0x04, 0x2f
        /*0002*/ 	.short	(.L_1 - .L_0)
	.align		4
.L_0:
        /*0004*/ 	.word	index@(triton_mm)
        /*0008*/ 	.word	0x00000040


	//----- nvinfo : EIATTR_MIN_STACK_SIZE
	.align		4
.L_1:
        /*000c*/ 	.byte	0x04, 0x12
        /*000e*/ 	.short	(.L_3 - .L_2)
	.align		4
.L_2:
        /*0010*/ 	.word	index@(triton_mm)
        /*0014*/ 	.word	0x00000000


	//----- nvinfo : EIATTR_FRAME_SIZE
	.align		4
.L_3:
        /*0018*/ 	.byte	0x04, 0x11
        /*001a*/ 	.short	(.L_5 - .L_4)
	.align		4
.L_4:
        /*001c*/ 	.word	index@(triton_mm)
        /*0020*/ 	.word	0x00000000


	//----- nvinfo : EIATTR_MIN_STACK_SIZE
	.align		4
.L_5:
        /*0024*/ 	.byte	0x04, 0x12
        /*0026*/ 	.short	(.L_7 - .L_6)
	.align		4
.L_6:
        /*0028*/ 	.word	index@(triton_mm)
        /*002c*/ 	.word	0x00000000
.L_7:


//--------------------- .nv.info.triton_mm        --------------------------
	.section	.nv.info.triton_mm,"",@"SHT_CUDA_INFO"
	.sectionflags	@""
	.align	4


	//----- nvinfo : EIATTR_CUDA_API_VERSION
	.align		4
        /*0000*/ 	.byte	0x04, 0x37
        /*0002*/ 	.short	(.L_9 - .L_8)
.L_8:
        /*0004*/ 	.word	0x0000007c


	//----- nvinfo : EIATTR_SW2861232_WAR
	.align		4
.L_9:
        /*0008*/ 	.byte	0x01, 0x35
	.zero		2


	//----- nvinfo : EIATTR_PARAM_CBANK
	.align		4
        /*000c*/ 	.byte	0x04, 0x0a
        /*000e*/ 	.short	(.L_11 - .L_10)
	.align		4
.L_10:
        /*0010*/ 	.word	index@(.nv.constant0.triton_mm)
        /*0014*/ 	.short	0x0160
        /*0016*/ 	.short	0x0020


	//----- nvinfo : EIATTR_CBANK_PARAM_SIZE
	.align		4
.L_11:
        /*0018*/ 	.byte	0x03, 0x19
        /*001a*/ 	.short	0x0020


	//----- nvinfo : EIATTR_KPARAM_INFO
	.align		4
        /*001c*/ 	.byte	0x04, 0x17
        /*001e*/ 	.short	(.L_13 - .L_12)
.L_12:
        /*0020*/ 	.word	0x00000000
        /*0024*/ 	.short	0x0003
        /*0026*/ 	.short	0x0018
        /*0028*/ 	.byte	0x00, 0xf4, 0x21, 0x00


	//----- nvinfo : EIATTR_KPARAM_INFO
	.align		4
.L_13:
        /*002c*/ 	.byte	0x04, 0x17
        /*002e*/ 	.short	(.L_15 - .L_14)
.L_14:
        /*0030*/ 	.word	0x00000000
        /*0034*/ 	.short	0x0002
        /*0036*/ 	.short	0x0010
        /*0038*/ 	.byte	0x00, 0xf4, 0x21, 0x00


	//----- nvinfo : EIATTR_KPARAM_INFO
	.align		4
.L_15:
        /*003c*/ 	.byte	0x04, 0x17
        /*003e*/ 	.short	(.L_17 - .L_16)
.L_16:
        /*0040*/ 	.word	0x00000000
        /*0044*/ 	.short	0x0001
        /*0046*/ 	.short	0x0008
        /*0048*/ 	.byte	0x00, 0xf4, 0x21, 0x00


	//----- nvinfo : EIATTR_KPARAM_INFO
	.align		4
.L_17:
        /*004c*/ 	.byte	0x04, 0x17
        /*004e*/ 	.short	(.L_19 - .L_18)
.L_18:
        /*0050*/ 	.word	0x00000000
        /*0054*/ 	.short	0x0000
        /*0056*/ 	.short	0x0000
        /*0058*/ 	.byte	0x00, 0xf4, 0x21, 0x00


	//----- nvinfo : EIATTR_MAXREG_COUNT
	.align		4
.L_19:
        /*005c*/ 	.byte	0x03, 0x1b
        /*005e*/ 	.short	0x00ff


	//----- nvinfo : EIATTR_EXIT_INSTR_OFFSETS
	.align		4
        /*0060*/ 	.byte	0x04, 0x1c
        /*0062*/ 	.short	(.L_21 - .L_20)


	//   ....[0]....
.L_20:
        /*0064*/ 	.word	0x00001940


	//   ....[1]....
        /*0068*/ 	.word	0x00001990


	//----- nvinfo : EIATTR_REQNTID
	.align		4
.L_21:
        /*006c*/ 	.byte	0x04, 0x10
        /*006e*/ 	.short	(.L_23 - .L_22)
.L_22:
        /*0070*/ 	.word	0x00000100
        /*0074*/ 	.word	0x00000001
        /*0078*/ 	.word	0x00000001
.L_23:


//--------------------- .nv.callgraph             --------------------------
	.section	.nv.callgraph,"",@"SHT_CUDA_CALLGRAPH"
	.align	4
	.sectionentsize	8
	.align		4
        /*0000*/ 	.word	0x00000000
	.align		4
        /*0004*/ 	.word	0xffffffff
	.align		4
        /*0008*/ 	.word	0x00000000
	.align		4
        /*000c*/ 	.word	0xfffffffe
	.align		4
        /*0010*/ 	.word	0x00000000
	.align		4
        /*0014*/ 	.word	0xfffffffd
	.align		4
        /*0018*/ 	.word	0x00000000
	.align		4
        /*001c*/ 	.word	0xfffffffc


//--------------------- .nv.rel.action            --------------------------
	.section	.nv.rel.action,"",@"SHT_CUDA_RELOCINFO"
	.align	8
	.sectionentsize	8
        /*0000*/ 	.byte	0x73, 0x00, 0x00, 0x00, 0x00, 0x00, 0x00, 0x00, 0x00, 0x00, 0x00, 0x11, 0x25, 0x00, 0x05, 0x36


//--------------------- .nv.constant0.triton_mm   --------------------------
	.section	.nv.constant0.triton_mm,"a",@progbits
	.sectionflags	@""
	.align	4
.nv.constant0.triton_mm:
	.zero		384


//--------------------- .text.triton_mm           --------------------------
	.section	.text.triton_mm,"ax",@progbits
	.sectionflags	@"SHF_BARRIERS=1"
	.sectioninfo	@"SHI_REGISTERS=64"
	.align	128
        .global         triton_mm
        .type           triton_mm,@function
        .size           triton_mm,(.L_x_2 - triton_mm)
        .other          triton_mm,@"STO_CUDA_ENTRY STV_DEFAULT"
triton_mm:
.text.triton_mm:
[----:B------:R-:W-:Y:S02]  /*0000*/  IMAD.MOV.U32 R1, RZ, RZ, c[0x0][0x28] ;  /* 0x00000a00ff017624 */ /* 0x000fe400078e00ff */
[----:B------:R-:W1:Y:S01]  /*0010*/  S2R R9, SR_CTAID.X ;  /* 0x0000000000097919 */ /* 0x000e620000002500 */
[----:B------:R-:W-:Y:S01]  /*0020*/  IMAD.MOV.U32 R5, RZ, RZ, -0x8 ;  /* 0xfffffff8ff057424 */ /* 0x000fe200078e00ff */
[----:B------:R-:W-:Y:S01]  /*0030*/  ULDC.64 UR4, c[0x0][0x118] ;  /* 0x0000460000047ab9 */ /* 0x000fe20000000a00 */
[----:B------:R-:W-:Y:S01]  /*0040*/  IMAD.MOV.U32 R53, RZ, RZ, 0x2 ;  /* 0x00000002ff357424 */ /* 0x000fe200078e00ff */
[----:B------:R-:W2:Y:S01]  /*0050*/  S2R R45, SR_TID.X ;  /* 0x00000000002d7919 */ /* 0x000ea20000002100 */
[----:B------:R-:W-:Y:S01]  /*0060*/  IMAD.MOV.U32 R52, RZ, RZ, -0x1 ;  /* 0xffffffffff347424 */ /* 0x000fe200078e00ff */
[----:B------:R-:W-:Y:S01]  /*0070*/  CS2R R36, SRZ ;  /* 0x0000000000247805 */ /* 0x000fe2000001ff00 */
[----:B------:R-:W-:Y:S01]  /*0080*/  IMAD.MOV.U32 R44, RZ, RZ, RZ ;  /* 0x000000ffff2c7224 */ /* 0x000fe200078e00ff */
[----:B------:R-:W-:Y:S01]  /*0090*/  CS2R R38, SRZ ;  /* 0x0000000000267805 */ /* 0x000fe2000001ff00 */
        /* <DEDUP_REMOVED lines=10> */
[----:B-1----:R-:W-:Y:S01]  /*0140*/  IMAD.HI R0, R9, 0x2aaaaaab, RZ ;  /* 0x2aaaaaab09007827 */ /* 0x002fe200078e02ff */
[----:B------:R-:W-:-:S02]  /*0150*/  IABS R8, R9 ;  /* 0x0000000900087213 */ /* 0x000fc40000000000 */
[----:B------:R-:W-:Y:S01]  /*0160*/  ISETP.GE.AND P2, PT, R9, RZ, PT ;  /* 0x000000ff0900720c */ /* 0x000fe20003f46270 */
[----:B--2---:R-:W-:Y:S01]  /*0170*/  IMAD.SHL.U32 R12, R45, 0x8, RZ ;  /* 0x000000082d0c7824 */ /* 0x004fe200078e00ff */
[----:B------:R-:W-:Y:S02]  /*0180*/  SHF.R.U32.HI R3, RZ, 0x1f, R0 ;  /* 0x0000001fff037819 */ /* 0x000fe40000011600 */
[----:B------:R-:W-:Y:S02]  /*0190*/  SHF.R.U32.HI R51, RZ, 0x1, R45 ;  /* 0x00000001ff337819 */ /* 0x000fe4000001162d */
[----:B------:R-:W-:Y:S02]  /*01a0*/  LEA.HI.SX32 R0, R0, R3, 0x1a ;  /* 0x0000000300007211 */ /* 0x000fe400078fd2ff */
[----:B------:R-:W-:Y:S02]  /*01b0*/  SGXT.U32 R51, R51, 0x7 ;  /* 0x000000073333781a */ /* 0x000fe40000000000 */
[----:B------:R-:W-:Y:S01]  /*01c0*/  LOP3.LUT R16, R12, 0x18, RZ, 0xc0, !PT ;  /* 0x000000180c107812 */ /* 0x000fe200078ec0ff */
[----:B------:R-:W-:-:S02]  /*01d0*/  IMAD R2, R0, R5, 0x1d ;  /* 0x0000001d00027424 */ /* 0x000fc400078e0205 */
[----:B------:R-:W-:Y:S01]  /*01e0*/  IMAD R7, R0, -0x180, R9 ;  /* 0xfffffe8000077824 */ /* 0x000fe200078e0209 */
[----:B------:R-:W-:Y:S02]  /*01f0*/  LOP3.LUT R50, R16, 0x10, R45, 0x78, !PT ;  /* 0x0000001010327812 */ /* 0x000fe400078e782d */
[----:B------:R-:W-:-:S04]  /*0200*/  IMNMX R4, R2, 0x8, PT ;  /* 0x0000000802047817 */ /* 0x000fc80003800200 */
[-C--:B------:R-:W-:Y:S02]  /*0210*/  IABS R11, R4.reuse ;  /* 0x00000004000b7213 */ /* 0x080fe40000000000 */
[----:B------:R-:W-:Y:S02]  /*0220*/  IABS R10, R4 ;  /* 0x00000004000a7213 */ /* 0x000fe40000000000 */
[----:B------:R-:W1:Y:S08]  /*0230*/  I2F.RP R5, R11 ;  /* 0x0000000b00057306 */ /* 0x000e700000209400 */
[----:B-1----:R-:W1:Y:S02]  /*0240*/  MUFU.RCP R5, R5 ;  /* 0x0000000500057308 */ /* 0x002e640000001000 */
[----:B-1----:R-:W-:-:S06]  /*0250*/  IADD3 R2, R5, 0xffffffe, RZ ;  /* 0x0ffffffe05027810 */ /* 0x002fcc0007ffe0ff */
[----:B------:R1:W2:Y:S02]  /*0260*/  F2I.FTZ.U32.TRUNC.NTZ R3, R2 ;  /* 0x0000000200037305 */ /* 0x0002a4000021f000 */
[----:B-1----:R-:W-:Y:S02]  /*0270*/  IMAD.MOV.U32 R2, RZ, RZ, RZ ;  /* 0x000000ffff027224 */ /* 0x002fe400078e00ff */
[----:B--2---:R-:W-:-:S04]  /*0280*/  IMAD.MOV R6, RZ, RZ, -R3 ;  /* 0x000000ffff067224 */ /* 0x004fc800078e0a03 */
[----:B------:R-:W-:Y:S02]  /*0290*/  IMAD R13, R6, R11, RZ ;  /* 0x0000000b060d7224 */ /* 0x000fe400078e02ff */
[----:B------:R-:W-:Y:S01]  /*02a0*/  IMAD.MOV.U32 R6, RZ, RZ, R8 ;  /* 0x000000ffff067224 */ /* 0x000fe200078e0008 */
[----:B------:R-:W-:Y:S01]  /*02b0*/  IABS R8, R7 ;  /* 0x0000000700087213 */ /* 0x000fe20000000000 */
[----:B------:R-:W-:Y:S01]  /*02c0*/  IMAD.HI.U32 R3, R3, R13, R2 ;  /* 0x0000000d03037227 */ /* 0x000fe200078e0002 */
[----:B------:R-:W-:-:S03]  /*02d0*/  LOP3.LUT R7, R7, R4, RZ, 0x3c, !PT ;  /* 0x0000000407077212 */ /* 0x000fc600078e3cff */
[----:B------:R-:W-:Y:S01]  /*02e0*/  IMAD.MOV R13, RZ, RZ, -R10 ;  /* 0x000000ffff0d7224 */ /* 0x000fe200078e0a0a */
[----:B------:R-:W-:Y:S01]  /*02f0*/  ISETP.GE.AND P4, PT, R7, RZ, PT ;  /* 0x000000ff0700720c */ /* 0x000fe20003f86270 */
[----:B------:R-:W-:Y:S01]  /*0300*/  IMAD.HI.U32 R2, R3, R6, RZ ;  /* 0x0000000603027227 */ /* 0x000fe200078e00ff */
[----:B------:R-:W-:-:S03]  /*0310*/  SHF.R.U32.HI R7, RZ, 0x2, R45 ;  /* 0x00000002ff077819 */ /* 0x000fc6000001162d */
[----:B------:R-:W-:-:S04]  /*0320*/  IMAD.HI.U32 R5, R3, R8, RZ ;  /* 0x0000000803057227 */ /* 0x000fc800078e00ff */
[-C--:B------:R-:W-:Y:S01]  /*0330*/  IMAD R2, R2, R13.reuse, R6 ;  /* 0x0000000d02027224 */ /* 0x080fe200078e0206 */
[----:B------:R-:W-:Y:S01]  /*0340*/  LOP3.LUT R6, R45, 0x80, RZ, 0xc0, !PT ;  /* 0x000000802d067812 */ /* 0x000fe200078ec0ff */
[----:B------:R-:W-:Y:S02]  /*0350*/  IMAD R3, R5, R13, R8 ;  /* 0x0000000d05037224 */ /* 0x000fe400078e0208 */
[----:B------:R-:W-:Y:S01]  /*0360*/  IMAD.SHL.U32 R10, R45, 0x10, RZ ;  /* 0x000000102d0a7824 */ /* 0x000fe200078e00ff */
[----:B------:R-:W-:Y:S01]  /*0370*/  ISETP.GT.U32.AND P0, PT, R11, R2, PT ;  /* 0x000000020b00720c */ /* 0x000fe20003f04070 */
[----:B------:R-:W-:Y:S01]  /*0380*/  IMAD.SHL.U32 R13, R45, 0x2, RZ ;  /* 0x000000022d0d7824 */ /* 0x000fe200078e00ff */
[----:B------:R-:W-:Y:S02]  /*0390*/  ISETP.GT.U32.AND P3, PT, R11, R3, PT ;  /* 0x000000030b00720c */ /* 0x000fe40003f64070 */
[----:B------:R-:W-:Y:S02]  /*03a0*/  LOP3.LUT R12, R10, 0x10, RZ, 0xc0, !PT ;  /* 0x000000100a0c7812 */ /* 0x000fe400078ec0ff */
[----:B------:R-:W-:-:S07]  /*03b0*/  LOP3.LUT R10, R13, 0x10, R10, 0x48, !PT ;  /* 0x000000100d0a7812 */ /* 0x000fce00078e480a */
[--C-:B------:R-:W-:Y:S02]  /*03c0*/  @!P0 IMAD.IADD R2, R2, 0x1, -R11.reuse ;  /* 0x0000000102028824 */ /* 0x100fe400078e0a0b */
[----:B------:R-:W-:Y:S01]  /*03d0*/  @!P3 IMAD.IADD R3, R3, 0x1, -R11 ;  /* 0x000000010303b824 */ /* 0x000fe200078e0a0b */
[----:B------:R-:W-:Y:S02]  /*03e0*/  @!P3 IADD3 R5, R5, 0x1, RZ ;  /* 0x000000010505b810 */ /* 0x000fe40007ffe0ff */
[----:B------:R-:W-:Y:S02]  /*03f0*/  ISETP.GT.U32.AND P1, PT, R11, R2, PT ;  /* 0x000000020b00720c */ /* 0x000fe40003f24070 */
[----:B------:R-:W-:Y:S02]  /*0400*/  ISETP.GE.U32.AND P0, PT, R3, R11, PT ;  /* 0x0000000b0300720c */ /* 0x000fe40003f06070 */
[----:B------:R-:W-:-:S09]  /*0410*/  LOP3.LUT R3, RZ, R4, RZ, 0x33, !PT ;  /* 0x00000004ff037212 */ /* 0x000fd200078e33ff */
[----:B------:R-:W-:Y:S02]  /*0420*/  @!P1 IMAD.IADD R2, R2, 0x1, -R11 ;  /* 0x0000000102029824 */ /* 0x000fe400078e0a0b */
[----:B------:R-:W-:Y:S02]  /*0430*/  @P0 IADD3 R5, R5, 0x1, RZ ;  /* 0x0000000105050810 */ /* 0x000fe40007ffe0ff */
[----:B------:R-:W-:Y:S01]  /*0440*/  @!P2 IMAD.MOV R2, RZ, RZ, -R2 ;  /* 0x000000ffff02a224 */ /* 0x000fe200078e0a02 */
[----:B------:R-:W-:Y:S02]  /*0450*/  ISETP.NE.AND P0, PT, R4, RZ, PT ;  /* 0x000000ff0400720c */ /* 0x000fe40003f05270 */
[----:B------:R-:W-:Y:S02]  /*0460*/  IMAD.MOV.U32 R4, RZ, RZ, R5 ;  /* 0x000000ffff047224 */ /* 0x000fe400078e0005 */
[----:B------:R-:W-:Y:S02]  /*0470*/  SEL R5, R3, R2, !P0 ;  /* 0x0000000203057207 */ /* 0x000fe40004000000 */
[----:B------:R-:W-:Y:S01]  /*0480*/  @!P4 IMAD.MOV R4, RZ, RZ, -R4 ;  /* 0x000000ffff04c224 */ /* 0x000fe200078e0a04 */
[----:B------:R-:W-:-:S02]  /*0490*/  SGXT.U32 R2, R7, 0x5 ;  /* 0x000000050702781a */ /* 0x000fc40000000000 */
[----:B------:R-:W-:Y:S01]  /*04a0*/  SHF.R.U32.HI R7, RZ, 0x2, R6 ;  /* 0x00000002ff077819 */ /* 0x000fe20000011606 */
[----:B------:R-:W-:Y:S01]  /*04b0*/  IMAD R5, R0, 0x8, R5 ;  /* 0x0000000800057824 */ /* 0x000fe200078e0205 */
[----:B------:R-:W-:Y:S01]  /*04c0*/  SEL R3, R3, R4, !P0 ;  /* 0x0000000403037207 */ /* 0x000fe20004000000 */
[----:B------:R-:W-:Y:S01]  /*04d0*/  IMAD.MOV.U32 R4, RZ, RZ, RZ ;  /* 0x000000ffff047224 */ /* 0x000fe200078e00ff */
[----:B------:R-:W-:Y:S01]  /*04e0*/  LOP3.LUT R9, R2, R7, RZ, 0xfc, !PT ;  /* 0x0000000702097212 */ /* 0x000fe200078efcff */
[----:B------:R-:W-:Y:S02]  /*04f0*/  IMAD.SHL.U32 R2, R5, 0x80, RZ ;  /* 0x0000008005027824 */ /* 0x000fe400078e00ff */
[----:B------:R-:W-:Y:S02]  /*0500*/  IMAD.SHL.U32 R0, R3, 0x40, RZ ;  /* 0x0000004003007824 */ /* 0x000fe400078e00ff */
[----:B------:R-:W-:Y:S01]  /*0510*/  IMAD R50, R9, 0x20, R50 ;  /* 0x0000002009327824 */ /* 0x000fe200078e0232 */
[----:B------:R-:W-:Y:S01]  /*0520*/  LOP3.LUT R5, R2, R51, RZ, 0xfc, !PT ;  /* 0x0000003302057212 */ /* 0x000fe200078efcff */
[----:B------:R-:W-:Y:S01]  /*0530*/  IMAD R51, R51, 0x20, R10 ;  /* 0x0000002033337824 */ /* 0x000fe200078e020a */
[----:B------:R-:W-:-:S03]  /*0540*/  LOP3.LUT R6, R0, R9, RZ, 0xfc, !PT ;  /* 0x0000000900067212 */ /* 0x000fc600078efcff */
[----:B------:R-:W-:-:S04]  /*0550*/  IMAD.HI R3, R5, -0x6e5d4c3b, R4 ;  /* 0x91a2b3c505037827 */ /* 0x000fc800078e0204 */
[----:B------:R-:W-:Y:S01]  /*0560*/  IMAD.HI R8, R6, 0x2aaaaaab, RZ ;  /* 0x2aaaaaab06087827 */ /* 0x000fe200078e02ff */
[----:B------:R-:W-:-:S04]  /*0570*/  SHF.R.U32.HI R4, RZ, 0x1f, R3 ;  /* 0x0000001fff047819 */ /* 0x000fc80000011603 */
[----:B------:R-:W-:Y:S02]  /*0580*/  SHF.R.U32.HI R11, RZ, 0x1f, R8 ;  /* 0x0000001fff0b7819 */ /* 0x000fe40000011608 */
[----:B------:R-:W-:Y:S02]  /*0590*/  LEA.HI R4, R3, R4, RZ, 0x15 ;  /* 0x0000000403047211 */ /* 0x000fe400078fa8ff */
[----:B------:R-:W-:Y:S01]  /*05a0*/  LEA.HI R11, R8, R11, RZ, 0x17 ;  /* 0x0000000b080b7211 */ /* 0x000fe200078fb8ff */
[----:B------:R-:W-:Y:S01]  /*05b0*/  IMAD.SHL.U32 R8, R45, 0x4, RZ ;  /* 0x000000042d087824 */ /* 0x000fe200078e00ff */
[----:B------:R-:W-:Y:S01]  /*05c0*/  SHF.R.U32.HI R3, RZ, 0x2, R45 ;  /* 0x00000002ff037819 */ /* 0x000fe2000001162d */
[----:B------:R-:W-:Y:S02]  /*05d0*/  IMAD R5, R4, -0xe10, R5 ;  /* 0xfffff1f004057824 */ /* 0x000fe400078e0205 */
[----:B------:R-:W-:Y:S01]  /*05e0*/  IMAD R11, R11, -0xc00, R6 ;  /* 0xfffff4000b0b7824 */ /* 0x000fe200078e0206 */
[----:B------:R-:W-:Y:S01]  /*05f0*/  LOP3.LUT R46, R13, 0x10, R8, 0x48, !PT ;  /* 0x000000100d2e7812 */ /* 0x000fe200078e4808 */
[----:B------:R-:W-:Y:S01]  /*0600*/  IMAD R5, R5, 0x3000, R12 ;  /* 0x0000300005057824 */ /* 0x000fe200078e020c */
[----:B------:R-:W-:Y:S01]  /*0610*/  LOP3.LUT R6, R3, 0x10, RZ, 0xc0, !PT ;  /* 0x0000001003067812 */ /* 0x000fe200078ec0ff */
[----:B------:R-:W-:Y:S01]  /*0620*/  IMAD R11, R11, 0x3000, R16 ;  /* 0x000030000b0b7824 */ /* 0x000fe200078e0210 */
[----:B------:R-:W-:-:S02]  /*0630*/  LOP3.LUT R4, R3, 0x8, RZ, 0xc0, !PT ;  /* 0x0000000803047812 */ /* 0x000fc400078ec0ff */
[----:B------:R-:W-:Y:S02]  /*0640*/  IADD3 R12, P0, R5, c[0x0][0x160], RZ ;  /* 0x00005800050c7a10 */ /* 0x000fe40007f1e0ff */
[----:B------:R-:W-:Y:S02]  /*0650*/  IADD3 R14, P1, R11, c[0x0][0x168], RZ ;  /* 0x00005a000b0e7a10 */ /* 0x000fe40007f3e0ff */
[----:B------:R-:W-:Y:S02]  /*0660*/  LEA.HI.X.SX32 R13, R5, c[0x0][0x164], 0x1, P0 ;  /* 0x00005900050d7a11 */ /* 0x000fe400000f0eff */
[----:B------:R-:W-:Y:S02]  /*0670*/  LEA.HI.X.SX32 R15, R11, c[0x0][0x16c], 0x1, P1 ;  /* 0x00005b000b0f7a11 */ /* 0x000fe400008f0eff */
[--C-:B------:R-:W-:Y:S01]  /*0680*/  LOP3.LUT R6, R6, 0xf, R45.reuse, 0xf8, !PT ;  /* 0x0000000f06067812 */ /* 0x100fe200078ef82d */
[----:B------:R1:W-:Y:S01]  /*0690*/  LDGSTS.E.BYPASS.128 [R51], [R12.64] ;  /* 0x000000000c337fae */ /* 0x0003e2000b901c44 */
[----:B------:R-:W-:Y:S01]  /*06a0*/  LOP3.LUT R3, R4, 0x7, R45, 0xf8, !PT ;  /* 0x0000000704037812 */ /* 0x000fe200078ef82d */
[----:B------:R-:W-:Y:S01]  /*06b0*/  CS2R R10, SRZ ;  /* 0x00000000000a7805 */ /* 0x000fe2000001ff00 */
[----:B------:R-:W-:Y:S01]  /*06c0*/  LOP3.LUT R6, R6, R7, RZ, 0xfc, !PT ;  /* 0x0000000706067212 */ /* 0x000fe200078efcff */
[----:B------:R-:W0:Y:S01]  /*06d0*/  LDGDEPBAR ;  /* 0x00000000000079af */ /* 0x000e220000000000 */
[----:B------:R-:W-:Y:S01]  /*06e0*/  LOP3.LUT R47, R45, 0x10, R8, 0x48, !PT ;  /* 0x000000102d2f7812 */ /* 0x000fe200078e4808 */
[----:B------:R-:W-:Y:S01]  /*06f0*/  IMAD R46, R3, 0x20, R46 ;  /* 0x00000020032e7824 */ /* 0x000fe200078e022e */
[----:B------:R-:W-:Y:S01]  /*0700*/  IADD3 R59, P0, R14, 0x60, RZ ;  /* 0x000000600e3b7810 */ /* 0x000fe20007f1e0ff */
[----:B------:R1:W-:Y:S01]  /*0710*/  LDGSTS.E.64 [R50+0x3000], [R14.64] ;  /* 0x030000000e327fae */ /* 0x0003e2000b921a44 */
[----:B------:R-:W-:Y:S01]  /*0720*/  IADD3 R60, P1, R12, 0x60, RZ ;  /* 0x000000600c3c7810 */ /* 0x000fe20007f3e0ff */
[----:B------:R-:W-:Y:S01]  /*0730*/  IMAD R47, R6, 0x20, R47 ;  /* 0x00000020062f7824 */ /* 0x000fe200078e022f */
[----:B------:R-:W-:Y:S01]  /*0740*/  CS2R R8, SRZ ;  /* 0x0000000000087805 */ /* 0x000fe2000001ff00 */
[----:B------:R-:W0:Y:S01]  /*0750*/  LDGDEPBAR ;  /* 0x00000000000079af */ /* 0x000e220000000000 */
[----:B------:R-:W-:Y:S01]  /*0760*/  IMAD.MOV.U32 R3, RZ, RZ, RZ ;  /* 0x000000ffff037224 */ /* 0x000fe200078e00ff */
[----:B------:R-:W-:Y:S01]  /*0770*/  CS2R R4, SRZ ;  /* 0x0000000000047805 */ /* 0x000fe2000001ff00 */
[----:B------:R-:W-:Y:S01]  /*0780*/  CS2R R6, SRZ ;  /* 0x0000000000067805 */ /* 0x000fe2000001ff00 */
[----:B------:R-:W-:Y:S01]  /*0790*/  BAR.SYNC.DEFER_BLOCKING 0x0 ;  /* 0x0000000000007b1d */ /* 0x000fe20000010000 */
[----:B------:R-:W-:-:S02]  /*07a0*/  IMAD.X R61, RZ, RZ, R15, P0 ;  /* 0x000000ffff3d7224 */ /* 0x000fc400000e060f */
[----:B------:R-:W-:-:S03]  /*07b0*/  IMAD.X R55, RZ, RZ, R13, P1 ;  /* 0x000000ffff377224 */ /* 0x000fc600008e060d */
[----:B------:R-:W-:Y:S01]  /*07c0*/  @!PT LDS RZ, [RZ] ;  /* 0x00000000fffff984 */ /* 0x000fe20000000800 */
[----:B------:R-:W-:Y:S01]  /*07d0*/  @!PT LDS RZ, [RZ] ;  /* 0x00000000fffff984 */ /* 0x000fe20000000800 */
[----:B------:R-:W-:Y:S01]  /*07e0*/  @!PT LDS RZ, [RZ] ;  /* 0x00000000fffff984 */ /* 0x000fe20000000800 */
[----:B------:R1:W-:Y:S04]  /*07f0*/  LDGSTS.E.BYPASS.128 [R51+0x1000], [R12.64+0x20] ;  /* 0x010000200c337fae */ /* 0x0003e8000b901c44 */
[----:B------:R-:W0:Y:S04]  /*0800*/  LDGDEPBAR ;  /* 0x00000000000079af */ /* 0x000e280000000000 */
[----:B------:R1:W-:Y:S04]  /*0810*/  LDGSTS.E.64 [R50+0x3800], [R14.64+0x20] ;  /* 0x038000200e327fae */ /* 0x0003e8000b921a44 */
[----:B------:R-:W0:Y:S04]  /*0820*/  LDGDEPBAR ;  /* 0x00000000000079af */ /* 0x000e280000000000 */
[----:B------:R-:W-:Y:S06]  /*0830*/  BAR.SYNC.DEFER_BLOCKING 0x0 ;  /* 0x0000000000007b1d */ /* 0x000fec0000010000 */
[----:B------:R-:W-:Y:S01]  /*0840*/  @!PT LDS RZ, [RZ] ;  /* 0x00000000fffff984 */ /* 0x000fe20000000800 */
[----:B------:R-:W-:Y:S01]  /*0850*/  @!PT LDS RZ, [RZ] ;  /* 0x00000000fffff984 */ /* 0x000fe20000000800 */
[----:B------:R-:W-:Y:S01]  /*0860*/  @!PT LDS RZ, [RZ] ;  /* 0x00000000fffff984 */ /* 0x000fe20000000800 */
[----:B------:R1:W-:Y:S04]  /*0870*/  LDGSTS.E.BYPASS.128 [R51+0x2000], [R12.64+0x40] ;  /* 0x020000400c337fae */ /* 0x0003e8000b901c44 */
[----:B------:R-:W0:Y:S04]  /*0880*/  LDGDEPBAR ;  /* 0x00000000000079af */ /* 0x000e280000000000 */
[----:B------:R1:W-:Y:S04]  /*0890*/  LDGSTS.E.64 [R50+0x4000], [R14.64+0x40] ;  /* 0x040000400e327fae */ /* 0x0003e8000b921a44 */
[----:B------:R-:W0:Y:S02]  /*08a0*/  LDGDEPBAR ;  /* 0x00000000000079af */ /* 0x000e240000000000 */
.L_x_0:
[----:B------:R-:W-:-:S04]  /*08b0*/  DEPBAR.LE SB0, 0x4 ;  /* 0x000081000000791a */ /* 0x000fc80000000000 */
[----:B------:R-:W-:Y:S01]  /*08c0*/  IADD3 R52, R52, 0x1, RZ ;  /* 0x0000000134347810 */ /* 0x000fe20007ffe0ff */
[----:B------:R-:W-:Y:S01]  /*08d0*/  IMAD.MOV.U32 R56, RZ, RZ, R59 ;  /* 0x000000ffff387224 */ /* 0x000fe200078e003b */
[----:B------:R-:W-:Y:S01]  /*08e0*/  IADD3 R53, R53, 0x1, RZ ;  /* 0x0000000135357810 */ /* 0x000fe20007ffe0ff */
[----:B------:R-:W-:Y:S01]  /*08f0*/  IMAD.MOV.U32 R57, RZ, RZ, R61 ;  /* 0x000000ffff397224 */ /* 0x000fe200078e003d */
[----:B------:R-:W-:Y:S01]  /*0900*/  BAR.SYNC.DEFER_BLOCKING 0x0 ;  /* 0x0000000000007b1d */ /* 0x000fe20000010000 */
[C---:B------:R-:W-:Y:S02]  /*0910*/  ISETP.GE.AND P0, PT, R52.reuse, 0x3, PT ;  /* 0x000000033400780c */ /* 0x040fe40003f06270 */
[----:B------:R-:W-:Y:S02]  /*0920*/  ISETP.GE.AND P1, PT, R53, 0x3, PT ;  /* 0x000000033500780c */ /* 0x000fe40003f26270 */
[----:B------:R-:W-:Y:S02]  /*0930*/  SEL R58, R52, RZ, !P0 ;  /* 0x000000ff343a7207 */ /* 0x000fe40004000000 */
[----:B------:R-:W-:-:S03]  /*0940*/  ISETP.GE.U32.AND P0, PT, R44, 0x17d, PT ;  /* 0x0000017d2c00780c */ /* 0x000fc60003f06070 */
[C---:B------:R-:W-:Y:S01]  /*0950*/  IMAD R52, R58.reuse, 0x1000, R47 ;  /* 0x000010003a347824 */ /* 0x040fe200078e022f */
[----:B------:R-:W-:Y:S01]  /*0960*/  ISETP.GE.U32.AND.EX P0, PT, R3, RZ, PT, P0 ;  /* 0x000000ff0300720c */ /* 0x000fe20003f06100 */
[C---:B------:R-:W-:Y:S01]  /*0970*/  IMAD R54, R58.reuse, 0x800, R46 ;  /* 0x000008003a367824 */ /* 0x040fe200078e022e */
[----:B------:R-:W-:-:S04]  /*0980*/  IADD3 R58, R58, 0x1, RZ ;  /* 0x000000013a3a7810 */ /* 0x000fc80007ffe0ff */
[----:B------:R-:W-:Y:S04]  /*0990*/  LDSM.16.M88.2 R48, [R54+0x3000] ;  /* 0x003000003630783b */ /* 0x000fe80000000100 */
[----:B------:R-:W2:Y:S04]  /*09a0*/  LDSM.16.M88.4 R16, [R52] ;  /* 0x000000003410783b */ /* 0x000ea80000000200 */
[----:B-1----:R1:W3:Y:S02]  /*09b0*/  LDSM.16.M88.4 R12, [R52+0x800] ;  /* 0x00080000340c783b */ /* 0x0022e40000000200 */
[----:B-1----:R-:W-:-:S05]  /*09c0*/  SEL R52, R53, RZ, !P1 ;  /* 0x000000ff35347207 */ /* 0x002fca0004800000 */
[----:B------:R-:W-:Y:S01]  /*09d0*/  IMAD R53, R52, 0x1000, R51 ;  /* 0x0000100034357824 */ /* 0x000fe200078e0233 */
[-C--:B--2---:R-:W-:Y:S08]  /*09e0*/  IMMA.16832.S8.S8.SAT R8, R16.ROW, R48.reuse.COL, R8 ;  /* 0x0000003010087237 */ /* 0x084ff00000445c08 */
[----:B---3--:R-:W-:Y:S01]  /*09f0*/  IMMA.16832.S8.S8.SAT R40, R12.ROW, R48.COL, R40 ;  /* 0x000000300c287237 */ /* 0x008fe20000445c28 */
[----:B------:R-:W1:Y:S07]  /*0a00*/  LDSM.16.M88.2 R48, [R54+0x3200] ;  /* 0x003200003630783b */ /* 0x000e6e0000000100 */
[-C--:B-1----:R-:W-:Y:S08]  /*0a10*/  IMMA.16832.S8.S8.SAT R36, R16.ROW, R48.reuse.COL, R36 ;  /* 0x0000003010247237 */ /* 0x082ff00000445c24 */
[----:B------:R-:W-:Y:S01]  /*0a20*/  IMMA.16832.S8.S8.SAT R32, R12.ROW, R48.COL, R32 ;  /* 0x000000300c207237 */ /* 0x000fe20000445c20 */
[----:B------:R-:W1:Y:S07]  /*0a30*/  LDSM.16.M88.2 R48, [R54+0x3400] ;  /* 0x003400003630783b */ /* 0x000e6e0000000100 */
[-C--:B-1----:R-:W-:Y:S08]  /*0a40*/  IMMA.16832.S8.S8.SAT R28, R16.ROW, R48.reuse.COL, R28 ;  /* 0x00000030101c7237 */ /* 0x082ff00000445c1c */
[----:B------:R-:W-:Y:S01]  /*0a50*/  IMMA.16832.S8.S8.SAT R24, R12.ROW, R48.COL, R24 ;  /* 0x000000300c187237 */ /* 0x000fe20000445c18 */
[----:B------:R1:W2:Y:S02]  /*0a60*/  LDSM.16.M88.2 R48, [R54+0x3600] ;  /* 0x003600003630783b */ /* 0x0002a40000000100 */
[----:B-1----:R-:W-:-:S02]  /*0a70*/  IMAD.MOV.U32 R54, RZ, RZ, R60 ;  /* 0x000000ffff367224 */ /* 0x002fc400078e003c */
[----:B------:R-:W-:Y:S01]  /*0a80*/  BAR.SYNC.DEFER_BLOCKING 0x0 ;  /* 0x0000000000007b1d */ /* 0x000fe20000010000 */
[C---:B------:R-:W-:Y:S01]  /*0a90*/  IMAD R60, R52.reuse, 0x800, R50 ;  /* 0x00000800343c7824 */ /* 0x040fe200078e0232 */
[----:B------:R-:W-:-:S04]  /*0aa0*/  IADD3 R52, R52, 0x1, RZ ;  /* 0x0000000134347810 */ /* 0x000fc80007ffe0ff */
[----:B------:R-:W-:Y:S01]  /*0ab0*/  @!PT LDS RZ, [RZ] ;  /* 0x00000000fffff984 */ /* 0x000fe20000000800 */
[----:B------:R-:W-:Y:S01]  /*0ac0*/  @!PT LDS RZ, [RZ] ;  /* 0x00000000fffff984 */ /* 0x000fe20000000800 */
[----:B------:R-:W-:Y:S01]  /*0ad0*/  @!PT LDS RZ, [RZ] ;  /* 0x00000000fffff984 */ /* 0x000fe20000000800 */
[----:B------:R1:W-:Y:S04]  /*0ae0*/  LDGSTS.E.BYPASS.128 [R53], [R54.64], !P0 ;  /* 0x0000000036357fae */ /* 0x0003e8000c101c44 */
[----:B------:R-:W0:Y:S01]  /*0af0*/  LDGDEPBAR ;  /* 0x00000000000079af */ /* 0x000e220000000000 */
[----:B--2---:R-:W-:Y:S03]  /*0b00*/  IMMA.16832.S8.S8.SAT R20, R16.ROW, R48.COL, R20 ;  /* 0x0000003010147237 */ /* 0x004fe60000445c14 */
[----:B------:R2:W-:Y:S01]  /*0b10*/  LDGSTS.E.64 [R60+0x3000], [R56.64], !P0 ;  /* 0x03000000383c7fae */ /* 0x0005e2000c121a44 */
[----:B------:R-:W-:-:S03]  /*0b20*/  ISETP.GE.AND P0, PT, R58, 0x3, PT ;  /* 0x000000033a00780c */ /* 0x000fc60003f06270 */
[----:B------:R-:W0:Y:S01]  /*0b30*/  LDGDEPBAR ;  /* 0x00000000000079af */ /* 0x000e220000000000 */
[----:B------:R-:W-:Y:S01]  /*0b40*/  SEL R58, R58, RZ, !P0 ;  /* 0x000000ff3a3a7207 */ /* 0x000fe20004000000 */
[----:B------:R-:W-:Y:S04]  /*0b50*/  IMMA.16832.S8.S8.SAT R4, R12.ROW, R48.COL, R4 ;  /* 0x000000300c047237 */ /* 0x000fe80000445c04 */
[C---:B-1----:R-:W-:Y:S02]  /*0b60*/  IMAD R53, R58.reuse, 0x1000, R47 ;  /* 0x000010003a357824 */ /* 0x042fe400078e022f */
[----:B------:R-:W-:Y:S01]  /*0b70*/  IMAD R59, R58, 0x800, R46 ;  /* 0x000008003a3b7824 */ /* 0x000fe200078e022e */
[----:B--2---:R-:W-:Y:S01]  /*0b80*/  IADD3 R60, P2, R54, 0x80, RZ ;  /* 0x00000080363c7810 */ /* 0x004fe20007f5e0ff */
[----:B------:R-:W-:-:S04]  /*0b90*/  DEPBAR.LE SB0, 0x4 ;  /* 0x000081000000791a */ /* 0x000fc80000000000 */
[----:B------:R-:W-:Y:S06]  /*0ba0*/  BAR.SYNC.DEFER_BLOCKING 0x0 ;  /* 0x0000000000007b1d */ /* 0x000fec0000010000 */
[----:B------:R-:W-:Y:S04]  /*0bb0*/  LDSM.16.M88.2 R48, [R59+0x3000] ;  /* 0x003000003b30783b */ /* 0x000fe80000000100 */
[----:B------:R-:W1:Y:S04]  /*0bc0*/  LDSM.16.M88.4 R16, [R53] ;  /* 0x000000003510783b */ /* 0x000e680000000200 */
[----:B------:R-:W2:Y:S01]  /*0bd0*/  LDSM.16.M88.4 R12, [R53+0x800] ;  /* 0x00080000350c783b */ /* 0x000ea20000000200 */
[-C--:B-1----:R-:W-:Y:S08]  /*0be0*/  IMMA.16832.S8.S8.SAT R8, R16.ROW, R48.reuse.COL, R8 ;  /* 0x0000003010087237 */ /* 0x082ff00000445c08 */
[----:B--2---:R-:W-:Y:S01]  /*0bf0*/  IMMA.16832.S8.S8.SAT R40, R12.ROW, R48.COL, R40 ;  /* 0x000000300c287237 */ /* 0x004fe20000445c28 */
[----:B------:R-:W1:Y:S07]  /*0c00*/  LDSM.16.M88.2 R48, [R59+0x3200] ;  /* 0x003200003b30783b */ /* 0x000e6e0000000100 */
[-C--:B-1----:R-:W-:Y:S08]  /*0c10*/  IMMA.16832.S8.S8.SAT R36, R16.ROW, R48.reuse.COL, R36 ;  /* 0x0000003010247237 */ /* 0x082ff00000445c24 */
[----:B------:R-:W-:Y:S01]  /*0c20*/  IMMA.16832.S8.S8.SAT R32, R12.ROW, R48.COL, R32 ;  /* 0x000000300c207237 */ /* 0x000fe20000445c20 */
[----:B------:R-:W1:Y:S07]  /*0c30*/  LDSM.16.M88.2 R48, [R59+0x3400] ;  /* 0x003400003b30783b */ /* 0x000e6e0000000100 */
[-C--:B-1----:R-:W-:Y:S08]  /*0c40*/  IMMA.16832.S8.S8.SAT R28, R16.ROW, R48.reuse.COL, R28 ;  /* 0x00000030101c7237 */ /* 0x082ff00000445c1c */
[----:B------:R-:W-:Y:S01]  /*0c50*/  IMMA.16832.S8.S8.SAT R24, R12.ROW, R48.COL, R24 ;  /* 0x000000300c187237 */ /* 0x000fe20000445c18 */
[----:B------:R-:W1:Y:S07]  /*0c60*/  LDSM.16.M88.2 R48, [R59+0x3600] ;  /* 0x003600003b30783b */ /* 0x000e6e0000000100 */
[-C--:B-1----:R-:W-:Y:S01]  /*0c70*/  IMMA.16832.S8.S8.SAT R20, R16.ROW, R48.reuse.COL, R20 ;  /* 0x0000003010147237 */ /* 0x082fe20000445c14 */
[----:B------:R-:W-:Y:S06]  /*0c80*/  BAR.SYNC.DEFER_BLOCKING 0x0 ;  /* 0x0000000000007b1d */ /* 0x000fec0000010000 */
[----:B------:R-:W-:Y:S01]  /*0c90*/  IADD3 R16, P1, R44, 0x1, RZ ;  /* 0x000000012c107810 */ /* 0x000fe20007f3e0ff */
[----:B------:R-:W-:Y:S03]  /*0ca0*/  IMMA.16832.S8.S8.SAT R4, R12.ROW, R48.COL, R4 ;  /* 0x000000300c047237 */ /* 0x000fe60000445c04 */
[----:B------:R-:W-:Y:S01]  /*0cb0*/  ISETP.GE.U32.AND P0, PT, R16, 0x17d, PT ;  /* 0x0000017d1000780c */ /* 0x000fe20003f06070 */
[----:B------:R-:W-:Y:S01]  /*0cc0*/  IMAD.X R16, RZ, RZ, R3, P1 ;  /* 0x000000ffff107224 */ /* 0x000fe200008e0603 */
[----:B------:R-:W-:-:S04]  /*0cd0*/  ISETP.GE.AND P1, PT, R52, 0x3, PT ;  /* 0x000000033400780c */ /* 0x000fc80003f26270 */
[----:B------:R-:W-:Y:S02]  /*0ce0*/  ISETP.GE.U32.AND.EX P0, PT, R16, RZ, PT, P0 ;  /* 0x000000ff1000720c */ /* 0x000fe40003f06100 */
[----:B------:R-:W-:Y:S02]  /*0cf0*/  SEL R53, R52, RZ, !P1 ;  /* 0x000000ff34357207 */ /* 0x000fe40004800000 */
[----:B------:R-:W-:-:S03]  /*0d00*/  IADD3 R52, R58, 0x1, RZ ;  /* 0x000000013a347810 */ /* 0x000fc60007ffe0ff */
[C---:B------:R-:W-:Y:S02]  /*0d10*/  IMAD R17, R53.reuse, 0x1000, R51 ;  /* 0x0000100035117824 */ /* 0x040fe400078e0233 */
[C---:B------:R-:W-:Y:S01]  /*0d20*/  IMAD R19, R53.reuse, 0x800, R50 ;  /* 0x0000080035137824 */ /* 0x040fe200078e0232 */
[----:B------:R-:W-:-:S03]  /*0d30*/  IADD3 R53, R53, 0x1, RZ ;  /* 0x0000000135357810 */ /* 0x000fc60007ffe0ff */
[----:B------:R-:W-:Y:S01]  /*0d40*/  @!PT LDS RZ, [RZ] ;  /* 0x00000000fffff984 */ /* 0x000fe20000000800 */
[----:B------:R-:W-:Y:S01]  /*0d50*/  @!PT LDS RZ, [RZ] ;  /* 0x00000000fffff984 */ /* 0x000fe20000000800 */
[----:B------:R-:W-:Y:S01]  /*0d60*/  @!PT LDS RZ, [RZ] ;  /* 0x00000000fffff984 */ /* 0x000fe20000000800 */
[----:B------:R1:W-:Y:S04]  /*0d70*/  LDGSTS.E.BYPASS.128 [R17], [R54.64+0x20], !P0 ;  /* 0x0000002036117fae */ /* 0x0003e8000c101c44 */
[----:B------:R-:W0:Y:S04]  /*0d80*/  LDGDEPBAR ;  /* 0x00000000000079af */ /* 0x000e280000000000 */
[----:B------:R1:W-:Y:S01]  /*0d90*/  LDGSTS.E.64 [R19+0x3000], [R56.64+0x20], !P0 ;  /* 0x0300002038137fae */ /* 0x0003e2000c121a44 */
[----:B------:R-:W-:-:S03]  /*0da0*/  ISETP.GE.AND P0, PT, R52, 0x3, PT ;  /* 0x000000033400780c */ /* 0x000fc60003f06270 */
[----:B------:R-:W0:Y:S01]  /*0db0*/  LDGDEPBAR ;  /* 0x00000000000079af */ /* 0x000e220000000000 */
[----:B------:R-:W-:-:S05]  /*0dc0*/  SEL R52, R52, RZ, !P0 ;  /* 0x000000ff34347207 */ /* 0x000fca0004000000 */
[C---:B------:R-:W-:Y:S02]  /*0dd0*/  IMAD R59, R52.reuse, 0x1000, R47 ;  /* 0x00001000343b7824 */ /* 0x040fe400078e022f */
[C---:B------:R-:W-:Y:S01]  /*0de0*/  IMAD R58, R52.reuse, 0x800, R46 ;  /* 0x00000800343a7824 */ /* 0x040fe200078e022e */
[----:B------:R-:W-:Y:S01]  /*0df0*/  IADD3 R52, R52, 0x1, RZ ;  /* 0x0000000134347810 */ /* 0x000fe20007ffe0ff */
[----:B------:R-:W-:-:S04]  /*0e00*/  DEPBAR.LE SB0, 0x4 ;  /* 0x000081000000791a */ /* 0x000fc80000000000 */
[----:B------:R-:W-:Y:S06]  /*0e10*/  BAR.SYNC.DEFER_BLOCKING 0x0 ;  /* 0x0000000000007b1d */ /* 0x000fec0000010000 */
[----:B------:R-:W-:Y:S04]  /*0e20*/  LDSM.16.M88.2 R48, [R58+0x3000] ;  /* 0x003000003a30783b */ /* 0x000fe80000000100 */
[----:B-1----:R-:W1:Y:S04]  /*0e30*/  LDSM.16.M88.4 R16, [R59] ;  /* 0x000000003b10783b */ /* 0x002e680000000200 */
        /* <DEDUP_REMOVED lines=18> */
[----:B------:R-:W-:-:S05]  /*0f60*/  SEL R53, R53, RZ, !P1 ;  /* 0x000000ff35357207 */ /* 0x000fca0004800000 */
        /* <DEDUP_REMOVED lines=13> */
[----:B------:R-:W-:Y:S01]  /*1040*/  IMAD R58, R52, 0x800, R46 ;  /* 0x00000800343a7824 */ /* 0x000fe200078e022e */
        /* <DEDUP_REMOVED lines=23> */
[----:B------:R-:W-:-:S03]  /*11c0*/  IADD3 R59, P1, R56, 0x80, RZ ;  /* 0x00000080383b7810 */ /* 0x000fc60007f3e0ff */
[C---:B------:R-:W-:Y:S02]  /*11d0*/  IMAD R17, R53.reuse, 0x1000, R51 ;  /* 0x0000100035117824 */ /* 0x040fe400078e0233 */
[----:B------:R-:W-:Y:S02]  /*11e0*/  IMAD R13, R53, 0x800, R50 ;  /* 0x00000800350d7824 */ /* 0x000fe400078e0232 */
[----:B------:R-:W-:Y:S02]  /*11f0*/  IMAD.X R61, RZ, RZ, R57, P1 ;  /* 0x000000ffff3d7224 */ /* 0x000fe400008e0639 */
[----:B------:R-:W-:Y:S01]  /*1200*/  @!PT LDS RZ, [RZ] ;  /* 0x00000000fffff984 */ /* 0x000fe20000000800 */
[----:B------:R-:W-:Y:S01]  /*1210*/  @!PT LDS RZ, [RZ] ;  /* 0x00000000fffff984 */ /* 0x000fe20000000800 */
[----:B------:R-:W-:Y:S01]  /*1220*/  @!PT LDS RZ, [RZ] ;  /* 0x00000000fffff984 */ /* 0x000fe20000000800 */
[----:B------:R1:W-:Y:S04]  /*1230*/  LDGSTS.E.BYPASS.128 [R17], [R54.64+0x60], !P0 ;  /* 0x0000006036117fae */ /* 0x0003e8000c101c44 */
[----:B------:R-:W0:Y:S04]  /*1240*/  LDGDEPBAR ;  /* 0x00000000000079af */ /* 0x000e280000000000 */
[----:B------:R2:W-:Y:S01]  /*1250*/  LDGSTS.E.64 [R13+0x3000], [R56.64+0x60], !P0 ;  /* 0x03000060380d7fae */ /* 0x0005e2000c121a44 */
[----:B------:R-:W-:-:S03]  /*1260*/  IADD3 R44, P0, R44, 0x4, RZ ;  /* 0x000000042c2c7810 */ /* 0x000fc60007f1e0ff */
[----:B------:R-:W0:Y:S01]  /*1270*/  LDGDEPBAR ;  /* 0x00000000000079af */ /* 0x000e220000000000 */
[----:B-1----:R-:W-:Y:S02]  /*1280*/  IMAD.X R55, RZ, RZ, R55, P2 ;  /* 0x000000ffff377224 */ /* 0x002fe400010e0637 */
[----:B------:R-:W-:Y:S01]  /*1290*/  IMAD.X R3, RZ, RZ, R3, P0 ;  /* 0x000000ffff037224 */ /* 0x000fe200000e0603 */
[----:B------:R-:W-:-:S04]  /*12a0*/  ISETP.NE.U32.AND P0, PT, R44, 0x180, PT ;  /* 0x000001802c00780c */ /* 0x000fc80003f05070 */
[----:B------:R-:W-:-:S13]  /*12b0*/  ISETP.NE.AND.EX P0, PT, R3, RZ, PT, P0 ;  /* 0x000000ff0300720c */ /* 0x000fda0003f05300 */
[----:B--2---:R-:W-:Y:S05]  /*12c0*/  @P0 BRA `(.L_x_0) ;  /* 0xfffff5e000000947 */ /* 0x004fea000383ffff */
[C---:B------:R-:W-:Y:S01]  /*12d0*/  IMAD.SHL.U32 R3, R45.reuse, 0x10, RZ ;  /* 0x000000102d037824 */ /* 0x040fe200078e00ff */
[C---:B------:R-:W-:Y:S01]  /*12e0*/  LOP3.LUT R13, R45.reuse, 0x80, RZ, 0xc0, !PT ;  /* 0x000000802d0d7812 */ /* 0x040fe200078ec0ff */
[----:B------:R-:W-:Y:S01]  /*12f0*/  IMAD.SHL.U32 R12, R45, 0x2, RZ ;  /* 0x000000022d0c7824 */ /* 0x000fe200078e00ff */
[----:B------:R-:W-:-:S04]  /*1300*/  DEPBAR.LE SB0, 0x0 ;  /* 0x000080000000791a */ /* 0x000fc80000000000 */
[----:B------:R-:W-:Y:S01]  /*1310*/  LOP3.LUT R3, R3, 0x5c0, RZ, 0xc0, !PT ;  /* 0x000005c003037812 */ /* 0x000fe200078ec0ff */
[----:B------:R-:W-:Y:S01]  /*1320*/  IMAD.SHL.U32 R15, R45, 0x4, RZ ;  /* 0x000000042d0f7824 */ /* 0x000fe200078e00ff */
[----:B------:R-:W-:Y:S02]  /*1330*/  SHF.R.U32.HI R19, RZ, 0x2, R45 ;  /* 0x00000002ff137819 */ /* 0x000fe4000001162d */
[----:B------:R-:W-:Y:S02]  /*1340*/  LOP3.LUT R12, R3, 0x6, R12, 0xf8, !PT ;  /* 0x00000006030c7812 */ /* 0x000fe400078ef80c */
[----:B------:R-:W-:Y:S02]  /*1350*/  LOP3.LUT R3, R0, 0x3c, R15, 0xf8, !PT ;  /* 0x0000003c00037812 */ /* 0x000fe400078ef80f */
[----:B------:R-:W-:Y:S01]  /*1360*/  LOP3.LUT R0, R15, 0x3fc, RZ, 0xc0, !PT ;  /* 0x000003fc0f007812 */ /* 0x000fe200078ec0ff */
[----:B------:R-:W-:Y:S01]  /*1370*/  IMAD R12, R13, 0x10, R12 ;  /* 0x000000100d0c7824 */ /* 0x000fe200078e020c */
[----:B------:R-:W-:-:S02]  /*1380*/  LOP3.LUT R13, R45, 0xf0, RZ, 0xc0, !PT ;  /* 0x000000f02d0d7812 */ /* 0x000fc400078ec0ff */
[C---:B------:R-:W-:Y:S02]  /*1390*/  LOP3.LUT R14, R0.reuse, 0x400, RZ, 0xfc, !PT ;  /* 0x00000400000e7812 */ /* 0x040fe400078efcff */
[C---:B------:R-:W-:Y:S01]  /*13a0*/  LOP3.LUT R16, R0.reuse, 0x800, RZ, 0xfc, !PT ;  /* 0x0000080000107812 */ /* 0x040fe200078efcff */
[----:B------:R-:W-:Y:S01]  /*13b0*/  IMAD R18, R0, 0x4, R13 ;  /* 0x0000000400127824 */ /* 0x000fe200078e020d */
[----:B------:R-:W-:Y:S02]  /*13c0*/  SHF.R.U32.HI R15, RZ, 0x2, R14 ;  /* 0x00000002ff0f7819 */ /* 0x000fe4000001160e */
[C---:B------:R-:W-:Y:S02]  /*13d0*/  LOP3.LUT R13, R12.reuse, 0x8, R19, 0xf8, !PT ;  /* 0x000000080c0d7812 */ /* 0x040fe400078ef813 */
[----:B------:R-:W-:Y:S02]  /*13e0*/  SHF.R.U32.HI R14, RZ, 0x2, R12 ;  /* 0x00000002ff0e7819 */ /* 0x000fe4000001160c */
[----:B------:R-:W-:-:S02]  /*13f0*/  IADD3 R12, R12, 0x200, RZ ;  /* 0x000002000c0c7810 */ /* 0x000fc40007ffe0ff */
[----:B------:R-:W-:Y:S02]  /*1400*/  SHF.R.U32.HI R16, RZ, 0x2, R16 ;  /* 0x00000002ff107819 */ /* 0x000fe40000011610 */
[----:B------:R-:W-:Y:S02]  /*1410*/  SHF.R.U32.HI R12, RZ, 0x2, R12 ;  /* 0x00000002ff0c7819 */ /* 0x000fe4000001160c */
[----:B------:R-:W-:Y:S02]  /*1420*/  LOP3.LUT R19, R16, 0x2f0, RZ, 0xc0, !PT ;  /* 0x000002f010137812 */ /* 0x000fe400078ec0ff */
[----:B------:R-:W-:Y:S02]  /*1430*/  LOP3.LUT R14, R14, 0x3fc, RZ, 0xc0, !PT ;  /* 0x000003fc0e0e7812 */ /* 0x000fe400078ec0ff */
[----:B------:R-:W-:Y:S01]  /*1440*/  LOP3.LUT R52, R12, 0x3fc, RZ, 0xc0, !PT ;  /* 0x000003fc0c347812 */ /* 0x000fe200078ec0ff */
[----:B------:R-:W-:Y:S01]  /*1450*/  IMAD R16, R0, 0x4, R19 ;  /* 0x0000000400107824 */ /* 0x000fe200078e0213 */
[----:B------:R-:W-:Y:S01]  /*1460*/  BAR.SYNC.DEFER_BLOCKING 0x0 ;  /* 0x0000000000007b1d */ /* 0x000fe20000010000 */
[----:B------:R-:W-:Y:S01]  /*1470*/  LOP3.LUT R12, R12, 0x3f0, RZ, 0xc0, !PT ;  /* 0x000003f00c0c7812 */ /* 0x000fe200078ec0ff */
[C---:B------:R-:W-:Y:S01]  /*1480*/  IMAD R19, R13.reuse, 0x4, R14 ;  /* 0x000000040d137824 */ /* 0x040fe200078e020e */
[----:B------:R-:W-:Y:S01]  /*1490*/  LOP3.LUT R17, R0, 0xc00, RZ, 0xfc, !PT ;  /* 0x00000c0000117812 */ /* 0x000fe200078efcff */
[----:B------:R-:W-:Y:S01]  /*14a0*/  IMAD R52, R13, 0x4, R52 ;  /* 0x000000040d347824 */ /* 0x000fe200078e0234 */
[----:B------:R-:W-:Y:S01]  /*14b0*/  LOP3.LUT R15, R15, 0x1f0, RZ, 0xc0, !PT ;  /* 0x000001f00f0f7812 */ /* 0x000fe200078ec0ff */
[----:B------:R-:W-:Y:S01]  /*14c0*/  IMAD R53, R13, 0x4, R12 ;  /* 0x000000040d357824 */ /* 0x000fe200078e020c */
[----:B------:R-:W-:-:S02]  /*14d0*/  SHF.R.U32.HI R17, RZ, 0x2, R17 ;  /* 0x00000002ff117819 */ /* 0x000fc40000011611 */
[----:B------:R-:W-:Y:S02]  /*14e0*/  SHF.R.U32.HI R45, RZ, 0x4, R45 ;  /* 0x00000004ff2d7819 */ /* 0x000fe4000001162d */
[----:B------:R-:W-:Y:S01]  /*14f0*/  LOP3.LUT R47, R17, 0x3f0, RZ, 0xc0, !PT ;  /* 0x000003f0112f7812 */ /* 0x000fe200078ec0ff */
[C---:B------:R-:W-:Y:S01]  /*1500*/  IMAD R17, R0.reuse, 0x4, R15 ;  /* 0x0000000400117824 */ /* 0x040fe200078e020f */
[----:B------:R-:W-:Y:S02]  /*1510*/  SGXT.U32 R45, R45, 0x4 ;  /* 0x000000042d2d781a */ /* 0x000fe40000000000 */
[----:B------:R-:W-:Y:S01]  /*1520*/  ISETP.GE.AND P0, PT, R3, 0xc00, PT ;  /* 0x00000c000300780c */ /* 0x000fe20003f06270 */
[----:B------:R-:W-:Y:S01]  /*1530*/  IMAD R0, R0, 0x4, R47 ;  /* 0x0000000400007824 */ /* 0x000fe200078e022f */
[----:B------:R-:W-:-:S04]  /*1540*/  LOP3.LUT R2, R45, R2, RZ, 0xfc, !PT ;  /* 0x000000022d027212 */ /* 0x000fc800078efcff */
[C---:B------:R-:W-:Y:S01]  /*1550*/  ISETP.LT.AND P1, PT, R2.reuse, 0xe10, !P0 ;  /* 0x00000e100200780c */ /* 0x040fe20004721270 */
[C---:B------:R-:W-:Y:S01]  /*1560*/  IMAD R3, R2.reuse, 0xc00, R3 ;  /* 0x00000c0002037824 */ /* 0x040fe200078e0203 */
[----:B------:R-:W-:Y:S04]  /*1570*/  STS.64 [R19], R8 ;  /* 0x0000000813007388 */ /* 0x000fe80000000a00 */
[----:B------:R-:W-:Y:S04]  /*1580*/  STS.64 [R52+0x800], R10 ;  /* 0x0008000a34007388 */ /* 0x000fe80000000a00 */
[----:B------:R-:W-:Y:S04]  /*1590*/  STS.64 [R19+0x40], R36 ;  /* 0x0000402413007388 */ /* 0x000fe80000000a00 */
[----:B------:R-:W-:Y:S04]  /*15a0*/  STS.64 [R53+0x840], R38 ;  /* 0x0008402635007388 */ /* 0x000fe80000000a00 */
[----:B------:R-:W-:Y:S04]  /*15b0*/  STS.64 [R19+0x80], R28 ;  /* 0x0000801c13007388 */ /* 0x000fe80000000a00 */
[----:B------:R-:W-:Y:S04]  /*15c0*/  STS.64 [R53+0x880], R30 ;  /* 0x0008801e35007388 */ /* 0x000fe80000000a00 */
[----:B------:R-:W-:Y:S04]  /*15d0*/  STS.64 [R19+0xc0], R20 ;  /* 0x0000c01413007388 */ /* 0x000fe80000000a00 */
[----:B------:R-:W-:Y:S04]  /*15e0*/  STS.64 [R53+0x8c0], R22 ;  /* 0x0008c01635007388 */ /* 0x000fe80000000a00 */
[----:B------:R-:W-:Y:S06]  /*15f0*/  BAR.SYNC.DEFER_BLOCKING 0x0 ;  /* 0x0000000000007b1d */ /* 0x000fec0000010000 */
[----:B------:R-:W1:Y:S04]  /*1600*/  LDS.128 R12, [R18] ;  /* 0x00000000120c7984 */ /* 0x000e680000000c00 */
[----:B------:R-:W2:Y:S04]  /*1610*/  LDS.128 R44, [R17+0x1000] ;  /* 0x00100000112c7984 */ /* 0x000ea80000000c00 */
[----:B------:R-:W3:Y:S04]  /*1620*/  LDS.128 R8, [R16+0x2000] ;  /* 0x0020000010087984 */ /* 0x000ee80000000c00 */
[----:B------:R-:W4:Y:S04]  /*1630*/  LDS.128 R36, [R0+0x3000] ;  /* 0x0030000000247984 */ /* 0x000f280000000c00 */
[----:B------:R-:W-:Y:S06]  /*1640*/  BAR.SYNC.DEFER_BLOCKING 0x0 ;  /* 0x0000000000007b1d */ /* 0x000fec0000010000 */
[----:B------:R1:W-:Y:S04]  /*1650*/  STS.64 [R19], R40 ;  /* 0x0000002813007388 */ /* 0x0003e80000000a00 */
[----:B------:R-:W-:Y:S04]  /*1660*/  STS.64 [R52+0x800], R42 ;  /* 0x0008002a34007388 */ /* 0x000fe80000000a00 */
[----:B------:R2:W-:Y:S04]  /*1670*/  STS.64 [R19+0x40], R32 ;  /* 0x0000402013007388 */ /* 0x0005e80000000a00 */
[----:B------:R-:W-:Y:S01]  /*1680*/  STS.64 [R53+0x840], R34 ;  /* 0x0008402235007388 */ /* 0x000fe20000000a00 */
[----:B-1----:R-:W-:-:S03]  /*1690*/  LOP3.LUT R40, R2, 0x10, RZ, 0xfc, !PT ;  /* 0x0000001002287812 */ /* 0x002fc600078efcff */
[----:B------:R1:W-:Y:S01]  /*16a0*/  STS.64 [R19+0x80], R24 ;  /* 0x0000801813007388 */ /* 0x0003e20000000a00 */
[----:B------:R-:W-:-:S03]  /*16b0*/  ISETP.LT.AND P6, PT, R40, 0xe10, !P0 ;  /* 0x00000e102800780c */ /* 0x000fc600047c1270 */
[----:B------:R3:W-:Y:S01]  /*16c0*/  STS.64 [R53+0x880], R26 ;  /* 0x0008801a35007388 */ /* 0x0007e20000000a00 */
[----:B--2---:R-:W-:-:S03]  /*16d0*/  IADD3 R33, R3, 0x48000, RZ ;  /* 0x0004800003217810 */ /* 0x004fc60007ffe0ff */
[----:B------:R2:W-:Y:S04]  /*16e0*/  STS.64 [R19+0xc0], R4 ;  /* 0x0000c00413007388 */ /* 0x0005e80000000a00 */
[----:B------:R4:W-:Y:S01]  /*16f0*/  STS.64 [R53+0x8c0], R6 ;  /* 0x0008c00635007388 */ /* 0x0009e20000000a00 */
[----:B-1----:R-:W-:Y:S02]  /*1700*/  LOP3.LUT R24, R2, 0x20, RZ, 0xfc, !PT ;  /* 0x0000002002187812 */ /* 0x002fe400078efcff */
[C---:B------:R-:W-:Y:S01]  /*1710*/  IADD3 R25, R3.reuse, 0x24000, RZ ;  /* 0x0002400003197810 */ /* 0x040fe20007ffe0ff */
[----:B------:R-:W-:Y:S01]  /*1720*/  BAR.SYNC.DEFER_BLOCKING 0x0 ;  /* 0x0000000000007b1d */ /* 0x000fe20000010000 */
[----:B------:R-:W-:Y:S02]  /*1730*/  ISETP.LT.AND P5, PT, R24, 0xe10, !P0 ;  /* 0x00000e101800780c */ /* 0x000fe400047a1270 */
[----:B---3--:R-:W-:Y:S01]  /*1740*/  IADD3 R27, R3, 0x3c000, RZ ;  /* 0x0003c000031b7810 */ /* 0x008fe20007ffe0ff */
[----:B--2---:R-:W-:Y:S01]  /*1750*/  IMAD.MOV.U32 R4, RZ, RZ, 0x4 ;  /* 0x00000004ff047424 */ /* 0x004fe200078e00ff */
[----:B------:R-:W-:-:S02]  /*1760*/  LOP3.LUT R5, R2, 0x40, RZ, 0xfc, !PT ;  /* 0x0000004002057812 */ /* 0x000fc400078efcff */
[C---:B------:R-:W-:Y:S01]  /*1770*/  LOP3.LUT R19, R2.reuse, 0x30, RZ, 0xfc, !PT ;  /* 0x0000003002137812 */ /* 0x040fe200078efcff */
[-C--:B----4-:R-:W-:Y:S01]  /*1780*/  IMAD.WIDE R6, R3, R4.reuse, c[0x0][0x170] ;  /* 0x00005c0003067625 */ /* 0x090fe200078e0204 */
[----:B------:R-:W-:Y:S02]  /*1790*/  ISETP.LT.AND P3, PT, R5, 0xe10, !P0 ;  /* 0x00000e100500780c */ /* 0x000fe40004761270 */
[C---:B------:R-:W-:Y:S01]  /*17a0*/  LOP3.LUT R5, R2.reuse, 0x60, RZ, 0xfc, !PT ;  /* 0x0000006002057812 */ /* 0x040fe200078efcff */
[----:B------:R-:W-:Y:S01]  /*17b0*/  IMAD.WIDE R24, R25, R4, c[0x0][0x170] ;  /* 0x00005c0019187625 */ /* 0x000fe200078e0204 */
[----:B------:R-:W-:Y:S02]  /*17c0*/  ISETP.LT.AND P4, PT, R19, 0xe10, !P0 ;  /* 0x00000e101300780c */ /* 0x000fe40004781270 */
[----:B------:R-:W-:Y:S01]  /*17d0*/  IADD3 R19, R3, 0x18000, RZ ;  /* 0x0001800003137810 */ /* 0x000fe20007ffe0ff */
[----:B------:R1:W2:Y:S04]  /*17e0*/  LDS.128 R20, [R18] ;  /* 0x0000000012147984 */ /* 0x0002a80000000c00 */
[----:B------:R3:W4:Y:S04]  /*17f0*/  LDS.128 R28, [R17+0x1000] ;  /* 0x00100000111c7984 */ /* 0x0007280000000c00 */
[----:B------:R3:W4:Y:S01]  /*1800*/  LDS.128 R48, [R16+0x2000] ;  /* 0x0020000010307984 */ /* 0x0007220000000c00 */
[----:B-1----:R-:W-:-:S02]  /*1810*/  LOP3.LUT R18, R2, 0x50, RZ, 0xfc, !PT ;  /* 0x0000005002127812 */ /* 0x002fc400078efcff */
[----:B------:R-:W-:Y:S01]  /*1820*/  LOP3.LUT R2, R2, 0x70, RZ, 0xfc, !PT ;  /* 0x0000007002027812 */ /* 0x000fe200078efcff */
[----:B------:R1:W-:Y:S01]  /*1830*/  @P1 STG.E.128 [R6.64], R12 ;  /* 0x0000000c06001986 */ /* 0x0003e2000c101d04 */
[----:B---3--:R-:W-:Y:S02]  /*1840*/  IADD3 R17, R3, 0xc000, RZ ;  /* 0x0000c00003117810 */ /* 0x008fe40007ffe0ff */
[----:B------:R-:W-:Y:S01]  /*1850*/  ISETP.LT.AND P2, PT, R18, 0xe10, !P0 ;  /* 0x00000e101200780c */ /* 0x000fe20004741270 */
[-C--:B------:R-:W-:Y:S01]  /*1860*/  IMAD.WIDE R18, R19, R4.reuse, c[0x0][0x170] ;  /* 0x00005c0013127625 */ /* 0x080fe200078e0204 */
[----:B------:R-:W-:Y:S02]  /*1870*/  ISETP.LT.AND P1, PT, R5, 0xe10, !P0 ;  /* 0x00000e100500780c */ /* 0x000fe40004721270 */
[----:B------:R-:W-:Y:S01]  /*1880*/  ISETP.LT.AND P0, PT, R2, 0xe10, !P0 ;  /* 0x00000e100200780c */ /* 0x000fe20004701270 */
[----:B------:R-:W-:Y:S01]  /*1890*/  IMAD.WIDE R16, R17, R4, c[0x0][0x170] ;  /* 0x00005c0011107625 */ /* 0x000fe200078e0204 */
[----:B------:R-:W-:-:S04]  /*18a0*/  IADD3 R5, R3, 0x30000, RZ ;  /* 0x0003000003057810 */ /* 0x000fc80007ffe0ff */
[----:B------:R3:W-:Y:S04]  /*18b0*/  @P6 STG.E.128 [R16.64], R44 ;  /* 0x0000002c10006986 */ /* 0x0007e8000c101d04 */
[----:B------:R3:W-:Y:S01]  /*18c0*/  @P5 STG.E.128 [R18.64], R8 ;  /* 0x0000000812005986 */ /* 0x0007e2000c101d04 */
[----:B-1----:R-:W-:-:S03]  /*18d0*/  IMAD.WIDE R6, R5, R4, c[0x0][0x170] ;  /* 0x00005c0005067625 */ /* 0x002fc600078e0204 */
[----:B------:R3:W-:Y:S01]  /*18e0*/  @P4 STG.E.128 [R24.64], R36 ;  /* 0x0000002418004986 */ /* 0x0007e2000c101d04 */
[----:B------:R-:W-:-:S04]  /*18f0*/  IMAD.WIDE R12, R27, R4, c[0x0][0x170] ;  /* 0x00005c001b0c7625 */ /* 0x000fc800078e0204 */
[----:B------:R-:W-:Y:S01]  /*1900*/  IMAD.WIDE R14, R33, R4, c[0x0][0x170] ;  /* 0x00005c00210e7625 */ /* 0x000fe200078e0204 */
[----:B--2---:R3:W-:Y:S04]  /*1910*/  @P3 STG.E.128 [R6.64], R20 ;  /* 0x0000001406003986 */ /* 0x0047e8000c101d04 */
[----:B----4-:R3:W-:Y:S04]  /*1920*/  @P2 STG.E.128 [R12.64], R28 ;  /* 0x0000001c0c002986 */ /* 0x0107e8000c101d04 */
[----:B------:R3:W-:Y:S01]  /*1930*/  @P1 STG.E.128 [R14.64], R48 ;  /* 0x000000300e001986 */ /* 0x0007e2000c101d04 */
[----:B------:R-:W-:Y:S05]  /*1940*/  @!P0 EXIT ;  /* 0x000000000000894d */ /* 0x000fea0003800000 */
[----:B---3--:R-:W1:Y:S01]  /*1950*/  LDS.128 R8, [R0+0x3000] ;  /* 0x0030000000087984 */ /* 0x008e620000000c00 */
[----:B------:R-:W-:-:S05]  /*1960*/  IADD3 R5, R3, 0x54000, RZ ;  /* 0x0005400003057810 */ /* 0x000fca0007ffe0ff */
[----:B------:R-:W-:-:S05]  /*1970*/  IMAD.WIDE R4, R5, R4, c[0x0][0x170] ;  /* 0x00005c0005047625 */ /* 0x000fca00078e0204 */
[----:B-1----:R-:W-:Y:S01]  /*1980*/  STG.E.128 [R4.64], R8 ;  /* 0x0000000804007986 */ /* 0x002fe2000c101d04 */
[----:B------:R-:W-:Y:S05]  /*1990*/  EXIT ;  /* 0x000000000000794d */ /* 0x000fea0003800000 */
.L_x_1:
[----:B------:R-:W-:-:S00]  /*19a0*/  BRA `(.L_x_1) ;  /* 0xfffffff000007947 */ /* 0x000fc0000383ffff */
[----:B------:R-:W-:-:S00]  /*19b0*/  NOP ;  /* 0x0000000000007918 */ /* 0x000fc00000000000 */
        /* <DEDUP_REMOVED lines=12> */
.L_x_2:


//--------------------- .nv.shared.triton_mm      --------------------------
	.section	.nv.shared.triton_mm,"aw",@nobits
	.sectionflags	@""
	.align	16
